//
// Generated by NVIDIA NVVM Compiler
//
// Compiler Build ID: CL-36424714
// Cuda compilation tools, release 13.0, V13.0.88
// Based on NVVM 20.0.0
//

.version 9.0
.target sm_100
.address_size 64

	// .globl	_Z20parallelReductionSumPfS_i
// _ZZ20parallelReductionSumPfS_iE11shared_data has been demoted

.visible .entry _Z20parallelReductionSumPfS_i(
	.param .u64 .ptr .align 1 _Z20parallelReductionSumPfS_i_param_0,
	.param .u64 .ptr .align 1 _Z20parallelReductionSumPfS_i_param_1,
	.param .u32 _Z20parallelReductionSumPfS_i_param_2
)
{
	.reg .pred 	%p<6>;
	.reg .b32 	%r<15>;
	.reg .b32 	%f<6>;
	.reg .b64 	%rd<9>;
	// demoted variable
	.shared .align 4 .b8 _ZZ20parallelReductionSumPfS_iE11shared_data[128];
	ld.param.u64 	%rd1, [_Z20parallelReductionSumPfS_i_param_0];
	ld.param.u64 	%rd2, [_Z20parallelReductionSumPfS_i_param_1];
	ld.param.u32 	%r8, [_Z20parallelReductionSumPfS_i_param_2];
	mov.u32 	%r1, %tid.x;
	mov.u32 	%r2, %ctaid.x;
	mov.u32 	%r14, %ntid.x;
	mad.lo.s32 	%r4, %r2, %r14, %r1;
	setp.ge.s32 	%p1, %r4, %r8;
	shl.b32 	%r9, %r1, 2;
	mov.u32 	%r10, _ZZ20parallelReductionSumPfS_iE11shared_data;
	add.s32 	%r5, %r10, %r9;
	@%p1 bra 	$L__BB0_2;
	cvta.to.global.u64 	%rd3, %rd1;
	mul.wide.s32 	%rd4, %r4, 4;
	add.s64 	%rd5, %rd3, %rd4;
	ld.global.f32 	%f1, [%rd5];
	st.shared.f32 	[%r5], %f1;
	bra.uni 	$L__BB0_3;
$L__BB0_2:
	mov.b32 	%r11, 0;
	st.shared.u32 	[%r5], %r11;
$L__BB0_3:
	bar.sync 	0;
	setp.lt.u32 	%p2, %r14, 2;
	@%p2 bra 	$L__BB0_7;
$L__BB0_4:
	shr.u32 	%r7, %r14, 1;
	setp.ge.u32 	%p3, %r1, %r7;
	@%p3 bra 	$L__BB0_6;
	shl.b32 	%r12, %r7, 2;
	add.s32 	%r13, %r5, %r12;
	ld.shared.f32 	%f2, [%r13];
	ld.shared.f32 	%f3, [%r5];
	add.f32 	%f4, %f2, %f3;
	st.shared.f32 	[%r5], %f4;
$L__BB0_6:
	bar.sync 	0;
	setp.gt.u32 	%p4, %r14, 3;
	mov.u32 	%r14, %r7;
	@%p4 bra 	$L__BB0_4;
$L__BB0_7:
	setp.ne.s32 	%p5, %r1, 0;
	@%p5 bra 	$L__BB0_9;
	ld.shared.f32 	%f5, [_ZZ20parallelReductionSumPfS_iE11shared_data];
	cvta.to.global.u64 	%rd6, %rd2;
	mul.wide.u32 	%rd7, %r2, 4;
	add.s64 	%rd8, %rd6, %rd7;
	st.global.f32 	[%rd8], %f5;
$L__BB0_9:
	ret;

}


// ===== COMPILED SASS (sm_100) =====

	.target	sm_100

	.elftype	@"ET_EXEC"


//--------------------- .note.nv.tkinfo           --------------------------
	.section	.note.nv.tkinfo,"",@"SHT_NOTE"
	.sectionflags	@"SHF_NOTE_NV_TKINFO"
	.tkinfo
        /*0018*/ 	.word	0x00000002
        /*0030*/ 	.string	""
        /*0030*/ 	.string	"ptxas"
        /*0030*/ 	.string	"Cuda compilation tools, release 13.0, V13.0.88"
        /*0030*/ 	.string	"Build cuda_13.0.r13.0/compiler.36424714_0"
        /*0030*/ 	.string	"-arch sm_100 -m 64 "



//--------------------- .note.nv.cuinfo           --------------------------
	.section	.note.nv.cuinfo,"",@"SHT_NOTE"
	.sectionflags	@"SHF_NOTE_NV_CUINFO"
        /*0018*/ 	.short	0x0002
        /*001a*/ 	.short	0x0064
        /*001c*/ 	.short	0x0082
	.zero		2


//--------------------- .nv.info                  --------------------------
	.section	.nv.info,"",@"SHT_CUDA_INFO"
	.align	4


	//----- nvinfo : EIATTR_REGCOUNT
	.align		4
        /*0000*/ 	.byte	0x04, 0x2f
        /*0002*/ 	.short	(.L_1 - .L_0)
	.align		4
.L_0:
        /*0004*/ 	.word	index@(_Z20parallelReductionSumPfS_i)
        /*0008*/ 	.word	0x0000000a


	//----- nvinfo : EIATTR_FRAME_SIZE
	.align		4
.L_1:
        /*000c*/ 	.byte	0x04, 0x11
        /*000e*/ 	.short	(.L_3 - .L_2)
	.align		4
.L_2:
        /*0010*/ 	.word	index@(_Z20parallelReductionSumPfS_i)
        /*0014*/ 	.word	0x00000000


	//----- nvinfo : EIATTR_MIN_STACK_SIZE
	.align		4
.L_3:
        /*0018*/ 	.byte	0x04, 0x12
        /*001a*/ 	.short	(.L_5 - .L_4)
	.align		4
.L_4:
        /*001c*/ 	.word	index@(_Z20parallelReductionSumPfS_i)
        /*0020*/ 	.word	0x00000000
.L_5:


//--------------------- .nv.compat                --------------------------
	.section	.nv.compat,"",@"SHT_CUDA_COMPAT_INFO"
	.align	4
        /*0000*/ 	.byte	0x02, 0x09, 0x00, 0x00, 0x02, 0x02, 0x01, 0x00, 0x02, 0x05, 0x05, 0x00, 0x03, 0x07, 0x01, 0x01
        /*0010*/ 	.byte	0x02, 0x03, 0x00, 0x00, 0x02, 0x06, 0x01, 0x00, 0x04, 0x0b, 0x08, 0x00, 0x09, 0x00, 0x00, 0x00
        /*0020*/ 	.byte	0x00, 0x00, 0x00, 0x00


//--------------------- .nv.info._Z20parallelReductionSumPfS_i --------------------------
	.section	.nv.info._Z20parallelReductionSumPfS_i,"",@"SHT_CUDA_INFO"
	.sectionflags	@""
	.align	4


	//----- nvinfo : EIATTR_CUDA_API_VERSION
	.align		4
        /*0000*/ 	.byte	0x04, 0x37
        /*0002*/ 	.short	(.L_7 - .L_6)
.L_6:
        /*0004*/ 	.word	0x00000082


	//----- nvinfo : EIATTR_KPARAM_INFO
	.align		4
.L_7:
        /*0008*/ 	.byte	0x04, 0x17
        /*000a*/ 	.short	(.L_9 - .L_8)
.L_8:
        /*000c*/ 	.word	0x00000000
        /*0010*/ 	.short	0x0002
        /*0012*/ 	.short	0x0010
        /*0014*/ 	.byte	0x00, 0xf0, 0x11, 0x00


	//----- nvinfo : EIATTR_KPARAM_INFO
	.align		4
.L_9:
        /*0018*/ 	.byte	0x04, 0x17
        /*001a*/ 	.short	(.L_11 - .L_10)
.L_10:
        /*001c*/ 	.word	0x00000000
        /*0020*/ 	.short	0x0001
        /*0022*/ 	.short	0x0008
        /*0024*/ 	.byte	0x00, 0xf5, 0x21, 0x00


	//----- nvinfo : EIATTR_KPARAM_INFO
	.align		4
.L_11:
        /*0028*/ 	.byte	0x04, 0x17
        /*002a*/ 	.short	(.L_13 - .L_12)
.L_12:
        /*002c*/ 	.word	0x00000000
        /*0030*/ 	.short	0x0000
        /*0032*/ 	.short	0x0000
        /*0034*/ 	.byte	0x00, 0xf5, 0x21, 0x00


	//----- nvinfo : EIATTR_SPARSE_MMA_MASK
	.align		4
.L_13:
        /*0038*/ 	.byte	0x03, 0x50
        /*003a*/ 	.short	0x0000


	//----- nvinfo : EIATTR_MAXREG_COUNT
	.align		4
        /*003c*/ 	.byte	0x03, 0x1b
        /*003e*/ 	.short	0x00ff


	//----- nvinfo : EIATTR_NUM_BARRIERS
	.align		4
        /*0040*/ 	.byte	0x02, 0x4c
        /*0042*/ 	.byte	0x01
	.zero		1


	//----- nvinfo : EIATTR_MERCURY_ISA_VERSION
	.align		4
        /*0044*/ 	.byte	0x03, 0x5f
        /*0046*/ 	.short	0x0101


	//----- nvinfo : EIATTR_VRC_CTA_INIT_COUNT
	.align		4
        /*0048*/ 	.byte	0x02, 0x4a
	.zero		1
	.zero		1


	//----- nvinfo : EIATTR_EXIT_INSTR_OFFSETS
	.align		4
        /*004c*/ 	.byte	0x04, 0x1c
        /*004e*/ 	.short	(.L_15 - .L_14)


	//   ....[0]....
.L_14:
        /*0050*/ 	.word	0x00000210


	//   ....[1]....
        /*0054*/ 	.word	0x00000290


	//----- nvinfo : EIATTR_CBANK_PARAM_SIZE
	.align		4
.L_15:
        /*0058*/ 	.byte	0x03, 0x19
        /*005a*/ 	.short	0x0014


	//----- nvinfo : EIATTR_PARAM_CBANK
	.align		4
        /*005c*/ 	.byte	0x04, 0x0a
        /*005e*/ 	.short	(.L_17 - .L_16)
	.align		4
.L_16:
        /*0060*/ 	.word	index@(.nv.constant0._Z20parallelReductionSumPfS_i)
        /*0064*/ 	.short	0x0380
        /*0066*/ 	.short	0x0014


	//----- nvinfo : EIATTR_SW_WAR
	.align		4
.L_17:
        /*0068*/ 	.byte	0x04, 0x36
        /*006a*/ 	.short	(.L_19 - .L_18)
.L_18:
        /*006c*/ 	.word	0x00000008
.L_19:


//--------------------- .nv.callgraph             --------------------------
	.section	.nv.callgraph,"",@"SHT_CUDA_CALLGRAPH"
	.align	4
	.sectionentsize	8
	.align		4
        /*0000*/ 	.word	0x00000000
	.align		4
        /*0004*/ 	.word	0xffffffff
	.align		4
        /*0008*/ 	.word	0x00000000
	.align		4
        /*000c*/ 	.word	0xfffffffe
	.align		4
        /*0010*/ 	.word	0x00000000
	.align		4
        /*0014*/ 	.word	0xfffffffd
	.align		4
        /*0018*/ 	.word	0x00000000
	.align		4
        /*001c*/ 	.word	0xfffffffc


//--------------------- .text._Z20parallelReductionSumPfS_i --------------------------
	.section	.text._Z20parallelReductionSumPfS_i,"ax",@progbits
	.align	128
        .global         _Z20parallelReductionSumPfS_i
        .type           _Z20parallelReductionSumPfS_i,@function
        .size           _Z20parallelReductionSumPfS_i,(.L_x_3 - _Z20parallelReductionSumPfS_i)
        .other          _Z20parallelReductionSumPfS_i,@"STO_CUDA_ENTRY STV_DEFAULT"
_Z20parallelReductionSumPfS_i:
.text._Z20parallelReductionSumPfS_i:
[----:B------:R-:W-:Y:S01]  /*0000*/  LDC R1, c[0x0][0x37c] ;  /* 0x0000df00ff017b82 */ /* 0x000fe20000000800 */
[----:B------:R-:W0:Y:S01]  /*0010*/  S2R R6, SR_TID.X ;  /* 0x0000000000067919 */ /* 0x000e220000002100 */
[----:B------:R-:W0:Y:S01]  /*0020*/  LDCU UR8, c[0x0][0x360] ;  /* 0x00006c00ff0877ac */ /* 0x000e220008000800 */
[----:B------:R-:W0:Y:S01]  /*0030*/  S2R R7, SR_CTAID.X ;  /* 0x0000000000077919 */ /* 0x000e220000002500 */
[----:B------:R-:W1:Y:S01]  /*0040*/  LDCU UR4, c[0x0][0x390] ;  /* 0x00007200ff0477ac */ /* 0x000e620008000800 */
[----:B------:R-:W2:Y:S01]  /*0050*/  LDCU.64 UR6, c[0x0][0x358] ;  /* 0x00006b00ff0677ac */ /* 0x000ea20008000a00 */
[----:B0-----:R-:W-:-:S05]  /*0060*/  IMAD R5, R7, UR8, R6 ;  /* 0x0000000807057c24 */ /* 0x001fca000f8e0206 */
[----:B-1----:R-:W-:-:S13]  /*0070*/  ISETP.GE.AND P1, PT, R5, UR4, PT ;  /* 0x0000000405007c0c */ /* 0x002fda000bf26270 */
[----:B------:R-:W0:Y:S02]  /*0080*/  @!P1 LDC.64 R2, c[0x0][0x380] ;  /* 0x0000e000ff029b82 */ /* 0x000e240000000a00 */
[----:B0-----:R-:W-:-:S06]  /*0090*/  @!P1 IMAD.WIDE R2, R5, 0x4, R2 ;  /* 0x0000000405029825 */ /* 0x001fcc00078e0202 */
[----:B--2---:R-:W2:Y:S01]  /*00a0*/  @!P1 LDG.E R3, desc[UR6][R2.64] ;  /* 0x0000000602039981 */ /* 0x004ea2000c1e1900 */
[----:B------:R-:W0:Y:S01]  /*00b0*/  S2UR UR5, SR_CgaCtaId ;  /* 0x00000000000579c3 */ /* 0x000e220000008800 */
[----:B------:R-:W-:Y:S01]  /*00c0*/  IMAD.U32 R4, RZ, RZ, UR8 ;  /* 0x00000008ff047e24 */ /* 0x000fe2000f8e00ff */
[----:B------:R-:W-:Y:S01]  /*00d0*/  UMOV UR4, 0x400 ;  /* 0x0000040000047882 */ /* 0x000fe20000000000 */
[----:B------:R-:W-:-:S03]  /*00e0*/  ISETP.NE.AND P0, PT, R6, RZ, PT ;  /* 0x000000ff0600720c */ /* 0x000fc60003f05270 */
[----:B------:R-:W-:Y:S01]  /*00f0*/  ISETP.GE.U32.AND P2, PT, R4, 0x2, PT ;  /* 0x000000020400780c */ /* 0x000fe20003f46070 */
[----:B0-----:R-:W-:-:S06]  /*0100*/  ULEA UR4, UR5, UR4, 0x18 ;  /* 0x0000000405047291 */ /* 0x001fcc000f8ec0ff */
[----:B------:R-:W-:-:S05]  /*0110*/  LEA R0, R6, UR4, 0x2 ;  /* 0x0000000406007c11 */ /* 0x000fca000f8e10ff */
[----:B--2---:R0:W-:Y:S04]  /*0120*/  @!P1 STS [R0], R3 ;  /* 0x0000000300009388 */ /* 0x0041e80000000800 */
[----:B------:R0:W-:Y:S01]  /*0130*/  @P1 STS [R0], RZ ;  /* 0x000000ff00001388 */ /* 0x0001e20000000800 */
[----:B------:R-:W-:Y:S06]  /*0140*/  BAR.SYNC.DEFER_BLOCKING 0x0 ;  /* 0x0000000000007b1d */ /* 0x000fec0000010000 */
[----:B------:R-:W-:Y:S05]  /*0150*/  @!P2 BRA `(.L_x_0) ;  /* 0x00000000002ca947 */ /* 0x000fea0003800000 */
.L_x_1:
[----:B------:R-:W-:-:S04]  /*0160*/  SHF.R.U32.HI R5, RZ, 0x1, R4 ;  /* 0x00000001ff057819 */ /* 0x000fc80000011604 */
[----:B------:R-:W-:-:S13]  /*0170*/  ISETP.GE.U32.AND P1, PT, R6, R5, PT ;  /* 0x000000050600720c */ /* 0x000fda0003f26070 */
[----:B------:R-:W-:Y:S01]  /*0180*/  @!P1 IMAD R2, R5, 0x4, R0 ;  /* 0x0000000405029824 */ /* 0x000fe200078e0200 */
[----:B0-----:R-:W-:Y:S05]  /*0190*/  @!P1 LDS R3, [R0] ;  /* 0x0000000000039984 */ /* 0x001fea0000000800 */
[----:B------:R-:W0:Y:S02]  /*01a0*/  @!P1 LDS R2, [R2] ;  /* 0x0000000002029984 */ /* 0x000e240000000800 */
[----:B0-----:R-:W-:-:S05]  /*01b0*/  @!P1 FADD R3, R2, R3 ;  /* 0x0000000302039221 */ /* 0x001fca0000000000 */
[----:B------:R1:W-:Y:S01]  /*01c0*/  @!P1 STS [R0], R3 ;  /* 0x0000000300009388 */ /* 0x0003e20000000800 */
[----:B------:R-:W-:Y:S01]  /*01d0*/  BAR.SYNC.DEFER_BLOCKING 0x0 ;  /* 0x0000000000007b1d */ /* 0x000fe20000010000 */
[----:B------:R-:W-:Y:S01]  /*01e0*/  ISETP.GT.U32.AND P1, PT, R4, 0x3, PT ;  /* 0x000000030400780c */ /* 0x000fe20003f24070 */
[----:B------:R-:W-:-:S12]  /*01f0*/  IMAD.MOV.U32 R4, RZ, RZ, R5 ;  /* 0x000000ffff047224 */ /* 0x000fd800078e0005 */
[----:B-1----:R-:W-:Y:S05]  /*0200*/  @P1 BRA `(.L_x_1) ;  /* 0xfffffffc00d41947 */ /* 0x002fea000383ffff */
.L_x_0:
[----:B------:R-:W-:Y:S05]  /*0210*/  @P0 EXIT ;  /* 0x000000000000094d */ /* 0x000fea0003800000 */
[----:B------:R-:W1:Y:S01]  /*0220*/  S2UR UR5, SR_CgaCtaId ;  /* 0x00000000000579c3 */ /* 0x000e620000008800 */
[----:B------:R-:W-:-:S07]  /*0230*/  UMOV UR4, 0x400 ;  /* 0x0000040000047882 */ /* 0x000fce0000000000 */
[----:B0-----:R-:W0:Y:S01]  /*0240*/  LDC.64 R2, c[0x0][0x388] ;  /* 0x0000e200ff027b82 */ /* 0x001e220000000a00 */
[----:B-1----:R-:W-:Y:S01]  /*0250*/  ULEA UR4, UR5, UR4, 0x18 ;  /* 0x0000000405047291 */ /* 0x002fe2000f8ec0ff */
[----:B0-----:R-:W-:-:S08]  /*0260*/  IMAD.WIDE.U32 R2, R7, 0x4, R2 ;  /* 0x0000000407027825 */ /* 0x001fd000078e0002 */
[----:B------:R-:W0:Y:S04]  /*0270*/  LDS R5, [UR4] ;  /* 0x00000004ff057984 */ /* 0x000e280008000800 */
[----:B0-----:R-:W-:Y:S01]  /*0280*/  STG.E desc[UR6][R2.64], R5 ;  /* 0x0000000502007986 */ /* 0x001fe2000c101906 */
[----:B------:R-:W-:Y:S05]  /*0290*/  EXIT ;  /* 0x000000000000794d */ /* 0x000fea0003800000 */
.L_x_2:
[----:B------:R-:W-:-:S00]  /*02a0*/  BRA `(.L_x_2) ;  /* 0xfffffffc00fc7947 */ /* 0x000fc0000383ffff */
[----:B------:R-:W-:-:S00]  /*02b0*/  NOP ;  /* 0x0000000000007918 */ /* 0x000fc00000000000 */
        /* <DEDUP_REMOVED lines=12> */
.L_x_3:


//--------------------- .nv.shared._Z20parallelReductionSumPfS_i --------------------------
	.section	.nv.shared._Z20parallelReductionSumPfS_i,"aw",@nobits
	.sectionflags	@""
	.align	4
.nv.shared._Z20parallelReductionSumPfS_i:
	.zero		1152


//--------------------- .nv.shared.reserved.0     --------------------------
	.section	.nv.shared.reserved.0,"aw",@nobits
	.weak		__nv_reservedSMEM_offset_0_alias
	.size		__nv_reservedSMEM_offset_0_alias, 0, 64
	.other		__nv_reservedSMEM_offset_0_alias,@"STO_CUDA_RESERVED_SHARED STV_DEFAULT"
__nv_reservedSMEM_offset_0_alias:
	.zero		0
	.zero		64


//--------------------- .nv.constant0._Z20parallelReductionSumPfS_i --------------------------
	.section	.nv.constant0._Z20parallelReductionSumPfS_i,"a",@progbits
	.sectionflags	@""
	.align	4
.nv.constant0._Z20parallelReductionSumPfS_i:
	.zero		916


//--------------------- SYMBOLS --------------------------

	.type		.nv.reservedSmem.offset0,@object
	.size		.nv.reservedSmem.offset0,0x4
	.type		.nv.reservedSmem.cap,@object
	.size		.nv.reservedSmem.cap,0x4
